//
// Generated by NVIDIA NVVM Compiler
//
// Compiler Build ID: CL-36424714
// Cuda compilation tools, release 13.0, V13.0.88
// Based on NVVM 20.0.0
//

.version 9.0
.target sm_100
.address_size 64

	// .globl	_Z6kernelPA4_Kf
.extern .func  (.param .b32 func_retval0) vprintf
(
	.param .b64 vprintf_param_0,
	.param .b64 vprintf_param_1
)
;
.global .align 1 .b8 $str[291] = {97, 114, 114, 91, 37, 100, 93, 91, 37, 100, 93, 32, 61, 32, 37, 102, 59, 32, 73, 110, 100, 101, 120, 88, 32, 61, 32, 37, 100, 59, 32, 73, 110, 100, 101, 120, 89, 32, 61, 32, 37, 100, 59, 32, 73, 110, 100, 101, 120, 90, 32, 61, 32, 37, 100, 32, 10, 32, 66, 108, 111, 99, 107, 46, 120, 32, 61, 32, 37, 100, 59, 32, 66, 108, 111, 99, 107, 46, 121, 32, 61, 32, 37, 100, 59, 32, 66, 108, 111, 99, 107, 46, 120, 32, 61, 32, 37, 100, 59, 32, 84, 104, 114, 101, 97, 100, 46, 120, 32, 61, 32, 37, 100, 59, 32, 84, 104, 114, 101, 97, 100, 46, 121, 32, 61, 32, 37, 100, 59, 32, 84, 104, 114, 101, 97, 100, 46, 122, 32, 61, 32, 37, 100, 59, 32, 10, 32, 66, 108, 111, 99, 107, 115, 46, 120, 32, 61, 32, 37, 100, 59, 32, 66, 108, 111, 99, 107, 115, 46, 121, 32, 61, 32, 37, 100, 59, 32, 66, 108, 111, 99, 107, 115, 46, 122, 32, 61, 32, 37, 100, 59, 32, 84, 104, 114, 101, 97, 100, 115, 46, 120, 32, 61, 32, 37, 100, 59, 32, 84, 104, 114, 101, 97, 100, 115, 46, 121, 32, 61, 32, 37, 100, 59, 32, 84, 104, 114, 101, 97, 100, 115, 46, 122, 32, 61, 32, 37, 100, 32, 10, 32, 45, 45, 45, 45, 45, 45, 45, 45, 45, 45, 45, 45, 45, 45, 45, 45, 45, 45, 45, 45, 45, 45, 45, 45, 45, 45, 45, 45, 45, 45, 45, 45, 45, 45, 45, 45, 45, 45, 45, 45, 45, 45, 45, 45, 45, 45, 32, 10, 10};

.visible .entry _Z6kernelPA4_Kf(
	.param .u64 .ptr .align 1 _Z6kernelPA4_Kf_param_0
)
{
	.local .align 8 .b8 	__local_depot0[80];
	.reg .b64 	%SP;
	.reg .b64 	%SPL;
	.reg .b32 	%r<18>;
	.reg .b32 	%f<2>;
	.reg .b64 	%rd<11>;
	.reg .b64 	%fd<2>;

	mov.u64 	%SPL, __local_depot0;
	cvta.local.u64 	%SP, %SPL;
	ld.param.u64 	%rd1, [_Z6kernelPA4_Kf_param_0];
	cvta.to.global.u64 	%rd2, %rd1;
	add.u64 	%rd3, %SP, 0;
	add.u64 	%rd4, %SPL, 0;
	mov.u32 	%r1, %ctaid.x;
	mov.u32 	%r2, %ntid.x;
	mov.u32 	%r3, %tid.x;
	mad.lo.s32 	%r4, %r1, %r2, %r3;
	mov.u32 	%r5, %ctaid.y;
	mov.u32 	%r6, %ntid.y;
	mov.u32 	%r7, %tid.y;
	mad.lo.s32 	%r8, %r5, %r6, %r7;
	mov.u32 	%r9, %ctaid.z;
	mov.u32 	%r10, %ntid.z;
	mov.u32 	%r11, %tid.z;
	mad.lo.s32 	%r12, %r9, %r10, %r11;
	mul.wide.s32 	%rd5, %r4, 16;
	add.s64 	%rd6, %rd2, %rd5;
	mul.wide.u32 	%rd7, %r8, 4;
	add.s64 	%rd8, %rd6, %rd7;
	ld.global.f32 	%f1, [%rd8];
	cvt.f64.f32 	%fd1, %f1;
	mov.u32 	%r13, %nctaid.x;
	mov.u32 	%r14, %nctaid.y;
	mov.u32 	%r15, %nctaid.z;
	st.local.v2.u32 	[%rd4], {%r4, %r8};
	st.local.f64 	[%rd4+8], %fd1;
	st.local.v2.u32 	[%rd4+16], {%r4, %r8};
	st.local.v2.u32 	[%rd4+24], {%r12, %r1};
	st.local.v2.u32 	[%rd4+32], {%r5, %r9};
	st.local.v2.u32 	[%rd4+40], {%r3, %r7};
	st.local.v2.u32 	[%rd4+48], {%r11, %r13};
	st.local.v2.u32 	[%rd4+56], {%r14, %r15};
	st.local.v2.u32 	[%rd4+64], {%r2, %r6};
	st.local.u32 	[%rd4+72], %r10;
	mov.u64 	%rd9, $str;
	cvta.global.u64 	%rd10, %rd9;
	{ // callseq 0, 0
	.param .b64 param0;
	st.param.b64 	[param0], %rd10;
	.param .b64 param1;
	st.param.b64 	[param1], %rd3;
	.param .b32 retval0;
	call.uni (retval0), 
	vprintf, 
	(
	param0, 
	param1
	);
	ld.param.b32 	%r16, [retval0];
	} // callseq 0
	ret;

}


// ===== COMPILED SASS (sm_100) =====

	.target	sm_100

	.elftype	@"ET_EXEC"


//--------------------- .note.nv.tkinfo           --------------------------
	.section	.note.nv.tkinfo,"",@"SHT_NOTE"
	.sectionflags	@"SHF_NOTE_NV_TKINFO"
	.tkinfo
        /*0018*/ 	.word	0x00000002
        /*0030*/ 	.string	""
        /*0030*/ 	.string	"ptxas"
        /*0030*/ 	.string	"Cuda compilation tools, release 13.0, V13.0.88"
        /*0030*/ 	.string	"Build cuda_13.0.r13.0/compiler.36424714_0"
        /*0030*/ 	.string	"-arch sm_100 -m 64 "



//--------------------- .note.nv.cuinfo           --------------------------
	.section	.note.nv.cuinfo,"",@"SHT_NOTE"
	.sectionflags	@"SHF_NOTE_NV_CUINFO"
        /*0018*/ 	.short	0x0002
        /*001a*/ 	.short	0x0064
        /*001c*/ 	.short	0x0082
	.zero		2


//--------------------- .nv.info                  --------------------------
	.section	.nv.info,"",@"SHT_CUDA_INFO"
	.align	4


	//----- nvinfo : EIATTR_REGCOUNT
	.align		4
        /*0000*/ 	.byte	0x04, 0x2f
        /*0002*/ 	.short	(.L_2 - .L_1)
	.align		4
.L_1:
        /*0004*/ 	.word	index@(_Z6kernelPA4_Kf)
        /*0008*/ 	.word	0x00000018


	//----- nvinfo : EIATTR_FRAME_SIZE
	.align		4
.L_2:
        /*000c*/ 	.byte	0x04, 0x11
        /*000e*/ 	.short	(.L_4 - .L_3)
	.align		4
.L_3:
        /*0010*/ 	.word	index@(_Z6kernelPA4_Kf)
        /*0014*/ 	.word	0x00000050


	//----- nvinfo : EIATTR_MIN_STACK_SIZE
	.align		4
.L_4:
        /*0018*/ 	.byte	0x04, 0x12
        /*001a*/ 	.short	(.L_6 - .L_5)
	.align		4
.L_5:
        /*001c*/ 	.word	index@(_Z6kernelPA4_Kf)
        /*0020*/ 	.word	0x00000050
.L_6:


//--------------------- .nv.compat                --------------------------
	.section	.nv.compat,"",@"SHT_CUDA_COMPAT_INFO"
	.align	4
        /*0000*/ 	.byte	0x02, 0x09, 0x00, 0x00, 0x02, 0x02, 0x01, 0x00, 0x02, 0x05, 0x05, 0x00, 0x03, 0x07, 0x01, 0x01
        /*0010*/ 	.byte	0x02, 0x03, 0x00, 0x00, 0x02, 0x06, 0x01, 0x00, 0x04, 0x0b, 0x08, 0x00, 0x09, 0x00, 0x00, 0x00
        /*0020*/ 	.byte	0x00, 0x00, 0x00, 0x00


//--------------------- .nv.info._Z6kernelPA4_Kf  --------------------------
	.section	.nv.info._Z6kernelPA4_Kf,"",@"SHT_CUDA_INFO"
	.sectionflags	@""
	.align	4


	//----- nvinfo : EIATTR_CUDA_API_VERSION
	.align		4
        /*0000*/ 	.byte	0x04, 0x37
        /*0002*/ 	.short	(.L_8 - .L_7)
.L_7:
        /*0004*/ 	.word	0x00000082


	//----- nvinfo : EIATTR_KPARAM_INFO
	.align		4
.L_8:
        /*0008*/ 	.byte	0x04, 0x17
        /*000a*/ 	.short	(.L_10 - .L_9)
.L_9:
        /*000c*/ 	.word	0x00000000
        /*0010*/ 	.short	0x0000
        /*0012*/ 	.short	0x0000
        /*0014*/ 	.byte	0x00, 0xf5, 0x21, 0x00


	//----- nvinfo : EIATTR_SPARSE_MMA_MASK
	.align		4
.L_10:
        /*0018*/ 	.byte	0x03, 0x50
        /*001a*/ 	.short	0x0000


	//----- nvinfo : EIATTR_MAXREG_COUNT
	.align		4
        /*001c*/ 	.byte	0x03, 0x1b
        /*001e*/ 	.short	0x00ff


	//----- nvinfo : EIATTR_EXTERNS
	.align		4
        /*0020*/ 	.byte	0x04, 0x0f
        /*0022*/ 	.short	(.L_12 - .L_11)


	//   ....[0]....
	.align		4
.L_11:
        /*0024*/ 	.word	index@(vprintf)


	//----- nvinfo : EIATTR_MERCURY_ISA_VERSION
	.align		4
.L_12:
        /*0028*/ 	.byte	0x03, 0x5f
        /*002a*/ 	.short	0x0101


	//----- nvinfo : EIATTR_VRC_CTA_INIT_COUNT
	.align		4
        /*002c*/ 	.byte	0x02, 0x4a
	.zero		1
	.zero		1


	//----- nvinfo : EIATTR_SYSCALL_OFFSETS
	.align		4
        /*0030*/ 	.byte	0x04, 0x46
        /*0032*/ 	.short	(.L_14 - .L_13)


	//   ....[0]....
.L_13:
        /*0034*/ 	.word	0x000002b0


	//----- nvinfo : EIATTR_EXIT_INSTR_OFFSETS
	.align		4
.L_14:
        /*0038*/ 	.byte	0x04, 0x1c
        /*003a*/ 	.short	(.L_16 - .L_15)


	//   ....[0]....
.L_15:
        /*003c*/ 	.word	0x000002c0


	//----- nvinfo : EIATTR_CBANK_PARAM_SIZE
	.align		4
.L_16:
        /*0040*/ 	.byte	0x03, 0x19
        /*0042*/ 	.short	0x0008


	//----- nvinfo : EIATTR_PARAM_CBANK
	.align		4
        /*0044*/ 	.byte	0x04, 0x0a
        /*0046*/ 	.short	(.L_18 - .L_17)
	.align		4
.L_17:
        /*0048*/ 	.word	index@(.nv.constant0._Z6kernelPA4_Kf)
        /*004c*/ 	.short	0x0380
        /*004e*/ 	.short	0x0008


	//----- nvinfo : EIATTR_SW_WAR
	.align		4
.L_18:
        /*0050*/ 	.byte	0x04, 0x36
        /*0052*/ 	.short	(.L_20 - .L_19)
.L_19:
        /*0054*/ 	.word	0x00000008
.L_20:


//--------------------- .nv.callgraph             --------------------------
	.section	.nv.callgraph,"",@"SHT_CUDA_CALLGRAPH"
	.align	4
	.sectionentsize	8
	.align		4
        /*0000*/ 	.word	0x00000000
	.align		4
        /*0004*/ 	.word	0xffffffff
	.align		4
        /*0008*/ 	.word	index@(_Z6kernelPA4_Kf)
	.align		4
        /*000c*/ 	.word	index@(vprintf)
	.align		4
        /*0010*/ 	.word	0x00000000
	.align		4
        /*0014*/ 	.word	0xfffffffe
	.align		4
        /*0018*/ 	.word	0x00000000
	.align		4
        /*001c*/ 	.word	0xfffffffd
	.align		4
        /*0020*/ 	.word	0x00000000
	.align		4
        /*0024*/ 	.word	0xfffffffc


//--------------------- .nv.constant4             --------------------------
	.section	.nv.constant4,"a",@progbits
	.align	8
	.align		8
.nv.constant4:
        /*0000*/ 	.dword	vprintf
	.align		8
        /*0008*/ 	.dword	$str


//--------------------- .text._Z6kernelPA4_Kf     --------------------------
	.section	.text._Z6kernelPA4_Kf,"ax",@progbits
	.align	128
        .global         _Z6kernelPA4_Kf
        .type           _Z6kernelPA4_Kf,@function
        .size           _Z6kernelPA4_Kf,(.L_x_2 - _Z6kernelPA4_Kf)
        .other          _Z6kernelPA4_Kf,@"STO_CUDA_ENTRY STV_DEFAULT"
_Z6kernelPA4_Kf:
.text._Z6kernelPA4_Kf:
[----:B------:R-:W0:Y:S01]  /*0000*/  LDC R1, c[0x0][0x37c] ;  /* 0x0000df00ff017b82 */ /* 0x000e220000000800 */
[----:B------:R-:W1:Y:S01]  /*0010*/  S2R R9, SR_CTAID.X ;  /* 0x0000000000097919 */ /* 0x000e620000002500 */
[----:B------:R-:W2:Y:S06]  /*0020*/  LDCU UR6, c[0x0][0x2fc] ;  /* 0x00005f80ff0677ac */ /* 0x000eac0008000800 */
[----:B------:R-:W1:Y:S01]  /*0030*/  LDC R4, c[0x0][0x360] ;  /* 0x0000d800ff047b82 */ /* 0x000e620000000800 */
[----:B0-----:R-:W-:Y:S01]  /*0040*/  IADD3 R1, PT, PT, R1, -0x50, RZ ;  /* 0xffffffb001017810 */ /* 0x001fe20007ffe0ff */
[----:B------:R-:W1:Y:S01]  /*0050*/  S2R R6, SR_TID.X ;  /* 0x0000000000067919 */ /* 0x000e620000002100 */
[----:B------:R-:W0:Y:S01]  /*0060*/  LDCU.64 UR4, c[0x0][0x358] ;  /* 0x00006b00ff0477ac */ /* 0x000e220008000a00 */
[----:B------:R-:W3:Y:S04]  /*0070*/  S2R R12, SR_CTAID.Y ;  /* 0x00000000000c7919 */ /* 0x000ee80000002600 */
[----:B------:R-:W4:Y:S01]  /*0080*/  LDC.64 R10, c[0x0][0x380] ;  /* 0x0000e000ff0a7b82 */ /* 0x000f220000000a00 */
[----:B------:R-:W3:Y:S01]  /*0090*/  S2R R7, SR_TID.Y ;  /* 0x0000000000077919 */ /* 0x000ee20000002200 */
[----:B------:R-:W5:Y:S01]  /*00a0*/  S2R R13, SR_CTAID.Z ;  /* 0x00000000000d7919 */ /* 0x000f620000002700 */
[----:B------:R-:W2:Y:S05]  /*00b0*/  S2R R16, SR_TID.Z ;  /* 0x0000000000107919 */ /* 0x000eaa0000002300 */
[----:B------:R-:W3:Y:S01]  /*00c0*/  LDC R5, c[0x0][0x364] ;  /* 0x0000d900ff057b82 */ /* 0x000ee20000000800 */
[----:B------:R-:W-:Y:S01]  /*00d0*/  MOV R0, 0x0 ;  /* 0x0000000000007802 */ /* 0x000fe20000000f00 */
[----:B------:R-:W2:Y:S01]  /*00e0*/  LDCU.64 UR8, c[0x4][0x8] ;  /* 0x01000100ff0877ac */ /* 0x000ea20008000a00 */
[----:B-1----:R-:W-:-:S04]  /*00f0*/  IMAD R2, R9, R4, R6 ;  /* 0x0000000409027224 */ /* 0x002fc800078e0206 */
[----:B----4-:R-:W-:-:S04]  /*0100*/  IMAD.WIDE R10, R2, 0x10, R10 ;  /* 0x00000010020a7825 */ /* 0x010fc800078e020a */
[----:B---3--:R-:W-:-:S04]  /*0110*/  IMAD R3, R12, R5, R7 ;  /* 0x000000050c037224 */ /* 0x008fc800078e0207 */
[----:B------:R-:W-:-:S05]  /*0120*/  IMAD.WIDE.U32 R20, R3, 0x4, R10 ;  /* 0x0000000403147825 */ /* 0x000fca00078e000a */
[----:B0-----:R-:W3:Y:S01]  /*0130*/  LDG.E R10, desc[UR4][R20.64] ;  /* 0x00000004140a7981 */ /* 0x001ee2000c1e1900 */
[----:B------:R-:W2:Y:S01]  /*0140*/  LDC R14, c[0x0][0x368] ;  /* 0x0000da00ff0e7b82 */ /* 0x000ea20000000800 */
[----:B------:R-:W0:Y:S02]  /*0150*/  LDCU UR4, c[0x0][0x2f8] ;  /* 0x00005f00ff0477ac */ /* 0x000e240008000800 */
[----:B-----5:R-:W-:Y:S04]  /*0160*/  STL.64 [R1+0x20], R12 ;  /* 0x0000200c01007387 */ /* 0x020fe80000100a00 */
[----:B------:R-:W-:Y:S01]  /*0170*/  STL.64 [R1], R2 ;  /* 0x0000000201007387 */ /* 0x000fe20000100a00 */
[----:B------:R-:W1:Y:S03]  /*0180*/  LDC R17, c[0x0][0x370] ;  /* 0x0000dc00ff117b82 */ /* 0x000e660000000800 */
[----:B------:R-:W-:Y:S04]  /*0190*/  STL.64 [R1+0x10], R2 ;  /* 0x0000100201007387 */ /* 0x000fe80000100a00 */
[----:B------:R0:W-:Y:S01]  /*01a0*/  STL.64 [R1+0x28], R6 ;  /* 0x0000280601007387 */ /* 0x0001e20000100a00 */
[----:B------:R-:W4:Y:S03]  /*01b0*/  LDC R18, c[0x0][0x374] ;  /* 0x0000dd00ff127b82 */ /* 0x000f260000000800 */
[----:B------:R5:W-:Y:S05]  /*01c0*/  STL.64 [R1+0x40], R4 ;  /* 0x0000400401007387 */ /* 0x000bea0000100a00 */
[----:B------:R-:W4:Y:S01]  /*01d0*/  LDC R19, c[0x0][0x378] ;  /* 0x0000de00ff137b82 */ /* 0x000f220000000800 */
[----:B--2---:R-:W-:Y:S01]  /*01e0*/  IMAD R8, R13, R14, R16 ;  /* 0x0000000e0d087224 */ /* 0x004fe200078e0210 */
[----:B------:R2:W-:Y:S01]  /*01f0*/  STL [R1+0x48], R14 ;  /* 0x0000480e01007387 */ /* 0x0005e20000100800 */
[----:B0-----:R-:W-:-:S03]  /*0200*/  IADD3 R6, P0, PT, R1, UR4, RZ ;  /* 0x0000000401067c10 */ /* 0x001fc6000ff1e0ff */
[----:B------:R2:W-:Y:S01]  /*0210*/  STL.64 [R1+0x18], R8 ;  /* 0x0000180801007387 */ /* 0x0005e20000100a00 */
[----:B-----5:R-:W-:Y:S01]  /*0220*/  MOV R4, UR8 ;  /* 0x0000000800047c02 */ /* 0x020fe20008000f00 */
[----:B------:R2:W0:Y:S01]  /*0230*/  LDC.64 R12, c[0x4][R0] ;  /* 0x01000000000c7b82 */ /* 0x0004220000000a00 */
[----:B------:R-:W-:Y:S01]  /*0240*/  MOV R5, UR9 ;  /* 0x0000000900057c02 */ /* 0x000fe20008000f00 */
[----:B-1----:R2:W-:Y:S01]  /*0250*/  STL.64 [R1+0x30], R16 ;  /* 0x0000301001007387 */ /* 0x0025e20000100a00 */
[----:B------:R-:W-:-:S03]  /*0260*/  IADD3.X R7, PT, PT, RZ, UR6, RZ, P0, !PT ;  /* 0x00000006ff077c10 */ /* 0x000fc600087fe4ff */
[----:B----4-:R2:W-:Y:S01]  /*0270*/  STL.64 [R1+0x38], R18 ;  /* 0x0000381201007387 */ /* 0x0105e20000100a00 */
[----:B---3--:R-:W1:Y:S03]  /*0280*/  F2F.F64.F32 R10, R10 ;  /* 0x0000000a000a7310 */ /* 0x008e660000201800 */
[----:B01----:R2:W-:Y:S02]  /*0290*/  STL.64 [R1+0x8], R10 ;  /* 0x0000080a01007387 */ /* 0x0035e40000100a00 */
[----:B------:R-:W-:-:S07]  /*02a0*/  LEPC R20, `(.L_x_0) ;  /* 0x000000001014794e */ /* 0x000fce0000000000 */
[----:B--2---:R-:W-:Y:S05]  /*02b0*/  CALL.ABS.NOINC R12 ;  /* 0x000000000c007343 */ /* 0x004fea0003c00000 */
.L_x_0:
[----:B------:R-:W-:Y:S05]  /*02c0*/  EXIT ;  /* 0x000000000000794d */ /* 0x000fea0003800000 */
.L_x_1:
[----:B------:R-:W-:-:S00]  /*02d0*/  BRA `(.L_x_1) ;  /* 0xfffffffc00fc7947 */ /* 0x000fc0000383ffff */
[----:B------:R-:W-:-:S00]  /*02e0*/  NOP ;  /* 0x0000000000007918 */ /* 0x000fc00000000000 */
        /* <DEDUP_REMOVED lines=9> */
.L_x_2:


//--------------------- .nv.global.init           --------------------------
	.section	.nv.global.init,"aw",@progbits
.nv.global.init:
	.type		$str,@object
	.size		$str,(.L_0 - $str)
$str:
        /*0000*/ 	.byte	0x61, 0x72, 0x72, 0x5b, 0x25, 0x64, 0x5d, 0x5b, 0x25, 0x64, 0x5d, 0x20, 0x3d, 0x20, 0x25, 0x66
        /* <DEDUP_REMOVED lines=17> */
        /*0120*/ 	.byte	0x0a, 0x0a, 0x00
.L_0:


//--------------------- .nv.shared.reserved.0     --------------------------
	.section	.nv.shared.reserved.0,"aw",@nobits
	.weak		__nv_reservedSMEM_offset_0_alias
	.size		__nv_reservedSMEM_offset_0_alias, 0, 64
	.other		__nv_reservedSMEM_offset_0_alias,@"STO_CUDA_RESERVED_SHARED STV_DEFAULT"
__nv_reservedSMEM_offset_0_alias:
	.zero		0
	.zero		64


//--------------------- .nv.constant0._Z6kernelPA4_Kf --------------------------
	.section	.nv.constant0._Z6kernelPA4_Kf,"a",@progbits
	.sectionflags	@""
	.align	4
.nv.constant0._Z6kernelPA4_Kf:
	.zero		904


//--------------------- SYMBOLS --------------------------

	.type		.nv.reservedSmem.offset0,@object
	.size		.nv.reservedSmem.offset0,0x4
	.type		vprintf,@function
